	.headerflags	@"EF_CUDA_TEXMODE_UNIFIED EF_CUDA_64BIT_ADDRESS EF_CUDA_ACCELERATORS EF_CUDA_SM90 EF_CUDA_VIRTUAL_SM(EF_CUDA_SM90)"
	.elftype	@"ET_EXEC"


//--------------------- .nv.info                  --------------------------
	.section	.nv.info,"",@"SHT_CUDA_INFO"
	.align	4


	//----- nvinfo : EIATTR_REGCOUNT
	.align		4
        /*0000*/ 	.byte	0x04, 0x2f
        /*0002*/ 	.short	(.L_3 - .L_2)
	.align		4
.L_2:
        /*0004*/ 	.word	index@(triton_poi_fused__native_batch_norm_legit_no_training_leaky_relu_10)
        /*0008*/ 	.word	0x00000028


	//----- nvinfo : EIATTR_MIN_STACK_SIZE
	.align		4
.L_3:
        /*000c*/ 	.byte	0x04, 0x12
        /*000e*/ 	.short	(.L_5 - .L_4)
	.align		4
.L_4:
        /*0010*/ 	.word	index@(triton_poi_fused__native_batch_norm_legit_no_training_leaky_relu_10)
        /*0014*/ 	.word	0x00000000


	//----- nvinfo : EIATTR_FRAME_SIZE
	.align		4
.L_5:
        /*0018*/ 	.byte	0x04, 0x11
        /*001a*/ 	.short	(.L_7 - .L_6)
	.align		4
.L_6:
        /*001c*/ 	.word	index@(triton_poi_fused__native_batch_norm_legit_no_training_leaky_relu_10)
        /*0020*/ 	.word	0x00000000


	//----- nvinfo : EIATTR_MIN_STACK_SIZE
	.align		4
.L_7:
        /*0024*/ 	.byte	0x04, 0x12
        /*0026*/ 	.short	(.L_9 - .L_8)
	.align		4
.L_8:
        /*0028*/ 	.word	index@(triton_poi_fused__native_batch_norm_legit_no_training_leaky_relu_10)
        /*002c*/ 	.word	0x00000000
.L_9:


//--------------------- .nv.info.triton_poi_fused__native_batch_norm_legit_no_training_leaky_relu_10 --------------------------
	.section	.nv.info.triton_poi_fused__native_batch_norm_legit_no_training_leaky_relu_10,"",@"SHT_CUDA_INFO"
	.sectionflags	@""
	.align	4


	//----- nvinfo : EIATTR_CUDA_API_VERSION
	.align		4
        /*0000*/ 	.byte	0x04, 0x37
        /*0002*/ 	.short	(.L_11 - .L_10)
.L_10:
        /*0004*/ 	.word	0x0000007c


	//----- nvinfo : EIATTR_KPARAM_INFO
	.align		4
.L_11:
        /*0008*/ 	.byte	0x04, 0x17
        /*000a*/ 	.short	(.L_13 - .L_12)
.L_12:
        /*000c*/ 	.word	0x00000000
        /*0010*/ 	.short	0x0007
        /*0012*/ 	.short	0x0034
        /*0014*/ 	.byte	0x00, 0xf0, 0x11, 0x00


	//----- nvinfo : EIATTR_KPARAM_INFO
	.align		4
.L_13:
        /*0018*/ 	.byte	0x04, 0x17
        /*001a*/ 	.short	(.L_15 - .L_14)
.L_14:
        /*001c*/ 	.word	0x00000000
        /*0020*/ 	.short	0x0006
        /*0022*/ 	.short	0x0030
        /*0024*/ 	.byte	0x00, 0xf0, 0x11, 0x00


	//----- nvinfo : EIATTR_KPARAM_INFO
	.align		4
.L_15:
        /*0028*/ 	.byte	0x04, 0x17
        /*002a*/ 	.short	(.L_17 - .L_16)
.L_16:
        /*002c*/ 	.word	0x00000000
        /*0030*/ 	.short	0x0005
        /*0032*/ 	.short	0x0028
        /*0034*/ 	.byte	0x00, 0xf4, 0x21, 0x00


	//----- nvinfo : EIATTR_KPARAM_INFO
	.align		4
.L_17:
        /*0038*/ 	.byte	0x04, 0x17
        /*003a*/ 	.short	(.L_19 - .L_18)
.L_18:
        /*003c*/ 	.word	0x00000000
        /*0040*/ 	.short	0x0004
        /*0042*/ 	.short	0x0020
        /*0044*/ 	.byte	0x00, 0xf4, 0x21, 0x00


	//----- nvinfo : EIATTR_KPARAM_INFO
	.align		4
.L_19:
        /*0048*/ 	.byte	0x04, 0x17
        /*004a*/ 	.short	(.L_21 - .L_20)
.L_20:
        /*004c*/ 	.word	0x00000000
        /*0050*/ 	.short	0x0003
        /*0052*/ 	.short	0x0018
        /*0054*/ 	.byte	0x00, 0xf4, 0x21, 0x00


	//----- nvinfo : EIATTR_KPARAM_INFO
	.align		4
.L_21:
        /*0058*/ 	.byte	0x04, 0x17
        /*005a*/ 	.short	(.L_23 - .L_22)
.L_22:
        /*005c*/ 	.word	0x00000000
        /*0060*/ 	.short	0x0002
        /*0062*/ 	.short	0x0010
        /*0064*/ 	.byte	0x00, 0xf4, 0x21, 0x00


	//----- nvinfo : EIATTR_KPARAM_INFO
	.align		4
.L_23:
        /*0068*/ 	.byte	0x04, 0x17
        /*006a*/ 	.short	(.L_25 - .L_24)
.L_24:
        /*006c*/ 	.word	0x00000000
        /*0070*/ 	.short	0x0001
        /*0072*/ 	.short	0x0008
        /*0074*/ 	.byte	0x00, 0xf4, 0x21, 0x00


	//----- nvinfo : EIATTR_KPARAM_INFO
	.align		4
.L_25:
        /*0078*/ 	.byte	0x04, 0x17
        /*007a*/ 	.short	(.L_27 - .L_26)
.L_26:
        /*007c*/ 	.word	0x00000000
        /*0080*/ 	.short	0x0000
        /*0082*/ 	.short	0x0000
        /*0084*/ 	.byte	0x00, 0xf4, 0x21, 0x00


	//----- nvinfo : EIATTR_SPARSE_MMA_MASK
	.align		4
.L_27:
        /*0088*/ 	.byte	0x03, 0x50
        /*008a*/ 	.short	0x0000


	//----- nvinfo : EIATTR_MAXREG_COUNT
	.align		4
        /*008c*/ 	.byte	0x03, 0x1b
        /*008e*/ 	.short	0x00ff


	//----- nvinfo : EIATTR_EXIT_INSTR_OFFSETS
	.align		4
        /*0090*/ 	.byte	0x04, 0x1c
        /*0092*/ 	.short	(.L_29 - .L_28)


	//   ....[0]....
.L_28:
        /*0094*/ 	.word	0x000010a0


	//   ....[1]....
        /*0098*/ 	.word	0x000010f0


	//----- nvinfo : EIATTR_REQNTID
	.align		4
.L_29:
        /*009c*/ 	.byte	0x04, 0x10
        /*009e*/ 	.short	(.L_31 - .L_30)
.L_30:
        /*00a0*/ 	.word	0x00000100
        /*00a4*/ 	.word	0x00000001
        /*00a8*/ 	.word	0x00000001


	//----- nvinfo : EIATTR_CBANK_PARAM_SIZE
	.align		4
.L_31:
        /*00ac*/ 	.byte	0x03, 0x19
        /*00ae*/ 	.short	0x0038


	//----- nvinfo : EIATTR_PARAM_CBANK
	.align		4
        /*00b0*/ 	.byte	0x04, 0x0a
        /*00b2*/ 	.short	(.L_33 - .L_32)
	.align		4
.L_32:
        /*00b4*/ 	.word	index@(.nv.constant0.triton_poi_fused__native_batch_norm_legit_no_training_leaky_relu_10)
        /*00b8*/ 	.short	0x0210
        /*00ba*/ 	.short	0x0038


	//----- nvinfo : EIATTR_SW_WAR
	.align		4
.L_33:
        /*00bc*/ 	.byte	0x04, 0x36
        /*00be*/ 	.short	(.L_35 - .L_34)
.L_34:
        /*00c0*/ 	.word	0x00000008
.L_35:


//--------------------- .nv.callgraph             --------------------------
	.section	.nv.callgraph,"",@"SHT_CUDA_CALLGRAPH"
	.align	4
	.sectionentsize	8
	.align		4
        /*0000*/ 	.word	0x00000000
	.align		4
        /*0004*/ 	.word	0xffffffff
	.align		4
        /*0008*/ 	.word	0x00000000
	.align		4
        /*000c*/ 	.word	0xfffffffe
	.align		4
        /*0010*/ 	.word	0x00000000
	.align		4
        /*0014*/ 	.word	0xfffffffd
	.align		4
        /*0018*/ 	.word	0x00000000
	.align		4
        /*001c*/ 	.word	0xfffffffc


//--------------------- .nv.constant4             --------------------------
	.section	.nv.constant4,"a",@progbits
	.align	8
	.align		8
.nv.constant4:
        /*0000*/ 	.dword	_$_str
	.align		8
        /*0008*/ 	.dword	_$_str_$_2


//--------------------- .text.triton_poi_fused__native_batch_norm_legit_no_training_leaky_relu_10 --------------------------
	.section	.text.triton_poi_fused__native_batch_norm_legit_no_training_leaky_relu_10,"ax",@progbits
	.sectionflags	@"SHF_BARRIERS=1"
	.align	128
        .global         triton_poi_fused__native_batch_norm_legit_no_training_leaky_relu_10
        .type           triton_poi_fused__native_batch_norm_legit_no_training_leaky_relu_10,@function
        .size           triton_poi_fused__native_batch_norm_legit_no_training_leaky_relu_10,(.L_x_1 - triton_poi_fused__native_batch_norm_legit_no_training_leaky_relu_10)
        .other          triton_poi_fused__native_batch_norm_legit_no_training_leaky_relu_10,@"STO_CUDA_ENTRY STV_DEFAULT"
triton_poi_fused__native_batch_norm_legit_no_training_leaky_relu_10:
.text.triton_poi_fused__native_batch_norm_legit_no_training_leaky_relu_10:
[----:B------:R-:W0:Y:S01]  /*0000*/  LDC R1, c[0x0][0x28] ;  /* 0x00000a00ff017b82 */ /* 0x000e220000000800 */
[----:B------:R-:W1:Y:S07]  /*0010*/  S2R R0, SR_TID.X ;  /* 0x0000000000007919 */ /* 0x000e6e0000002100 */
[----:B------:R-:W2:Y:S01]  /*0020*/  LDC.64 R28, c[0x0][0x210] ;  /* 0x00008400ff1c7b82 */ /* 0x000ea20000000a00 */
[----:B------:R-:W-:Y:S02]  /*0030*/  CS2R R4, SRZ ;  /* 0x0000000000047805 */ /* 0x000fe4000001ff00 */
[----:B------:R-:W-:Y:S01]  /*0040*/  CS2R R6, SRZ ;  /* 0x0000000000067805 */ /* 0x000fe2000001ff00 */
[----:B------:R-:W3:Y:S01]  /*0050*/  S2R R3, SR_CTAID.X ;  /* 0x0000000000037919 */ /* 0x000ee20000002500 */
[----:B------:R-:W-:Y:S01]  /*0060*/  CS2R R8, SRZ ;  /* 0x0000000000087805 */ /* 0x000fe2000001ff00 */
[----:B------:R-:W-:Y:S01]  /*0070*/  ULDC.64 UR6, c[0x0][0x208] ;  /* 0x0000820000067ab9 */ /* 0x000fe20000000a00 */
[----:B------:R-:W4:Y:S01]  /*0080*/  S2R R32, SR_CTAID.Y ;  /* 0x0000000000207919 */ /* 0x000f220000002600 */
[----:B------:R-:W5:Y:S08]  /*0090*/  LDC.64 R20, c[0x0][0x218] ;  /* 0x00008600ff147b82 */ /* 0x000f700000000a00 */
[----:B------:R-:W5:Y:S01]  /*00a0*/  LDC.64 R36, c[0x0][0x220] ;  /* 0x00008800ff247b82 */ /* 0x000f620000000a00 */
[----:B-1----:R-:W-:Y:S01]  /*00b0*/  IMAD.SHL.U32 R2, R0, 0x4, RZ ;  /* 0x0000000400027824 */ /* 0x002fe200078e00ff */
[----:B------:R-:W-:-:S02]  /*00c0*/  SHF.R.U32.HI R22, RZ, 0x4, R0 ;  /* 0x00000004ff167819 */ /* 0x000fc40000011600 */
[----:B---3--:R-:W-:Y:S02]  /*00d0*/  SHF.L.U32 R3, R3, 0x6, RZ ;  /* 0x0000000603037819 */ /* 0x008fe400000006ff */
[----:B------:R-:W-:Y:S02]  /*00e0*/  SGXT.U32 R22, R22, 0x4 ;  /* 0x000000041616781a */ /* 0x000fe40000000000 */
[----:B----4-:R-:W-:Y:S02]  /*00f0*/  SHF.L.U32 R33, R32, 0x6, RZ ;  /* 0x0000000620217819 */ /* 0x010fe400000006ff */
[----:B------:R-:W-:Y:S02]  /*0100*/  LOP3.LUT R35, R3, 0x3c, R2, 0xf8, !PT ;  /* 0x0000003c03237812 */ /* 0x000fe400078ef802 */
[----:B------:R-:W-:Y:S02]  /*0110*/  LOP3.LUT R10, R33, R22, RZ, 0xfc, !PT ;  /* 0x00000016210a7212 */ /* 0x000fe400078efcff */
[----:B------:R-:W-:-:S02]  /*0120*/  ISETP.GE.AND P3, PT, R35, 0x40, PT ;  /* 0x000000402300780c */ /* 0x000fc40003f66270 */
[----:B------:R-:W-:Y:S01]  /*0130*/  LOP3.LUT R12, R33, 0x10, R22, 0xfe, !PT ;  /* 0x00000010210c7812 */ /* 0x000fe200078efe16 */
[----:B------:R-:W-:Y:S01]  /*0140*/  IMAD R19, R10, 0x40, R35 ;  /* 0x000000400a137824 */ /* 0x000fe200078e0223 */
[----:B------:R-:W-:Y:S02]  /*0150*/  LOP3.LUT R16, R33, 0x20, R22, 0xfe, !PT ;  /* 0x0000002021107812 */ /* 0x000fe400078efe16 */
[----:B------:R-:W-:Y:S02]  /*0160*/  CS2R R10, SRZ ;  /* 0x00000000000a7805 */ /* 0x000fe4000001ff00 */
[----:B------:R-:W-:Y:S01]  /*0170*/  LEA R25, R12, R35, 0x6 ;  /* 0x000000230c197211 */ /* 0x000fe200078e30ff */
[----:B--2---:R-:W-:-:S04]  /*0180*/  IMAD.WIDE R18, R19, 0x4, R28 ;  /* 0x0000000413127825 */ /* 0x004fc800078e021c */
[----:B------:R-:W-:Y:S01]  /*0190*/  IMAD.WIDE R24, R25, 0x4, R28 ;  /* 0x0000000419187825 */ /* 0x000fe200078e021c */
[----:B------:R-:W-:Y:S01]  /*01a0*/  LOP3.LUT R30, R33, 0x30, R22, 0xfe, !PT ;  /* 0x00000030211e7812 */ /* 0x000fe200078efe16 */
[----:B------:R1:W2:Y:S02]  /*01b0*/  @!P3 LDG.E.EL.128 R4, desc[UR6][R18.64] ;  /* 0x000000061204b981 */ /* 0x0002a4000c2e1d00 */
[----:B------:R-:W-:Y:S01]  /*01c0*/  IMAD R23, R16, 0x40, R35 ;  /* 0x0000004010177824 */ /* 0x000fe200078e0223 */
[----:B------:R-:W-:Y:S01]  /*01d0*/  CS2R R12, SRZ ;  /* 0x00000000000c7805 */ /* 0x000fe2000001ff00 */
[----:B------:R3:W4:Y:S01]  /*01e0*/  @!P3 LDG.E.EL.128 R8, desc[UR6][R24.64] ;  /* 0x000000061808b981 */ /* 0x000722000c2e1d00 */
[----:B------:R-:W-:Y:S02]  /*01f0*/  CS2R R14, SRZ ;  /* 0x00000000000e7805 */ /* 0x000fe4000001ff00 */
[----:B------:R-:W-:Y:S01]  /*0200*/  CS2R R16, SRZ ;  /* 0x0000000000107805 */ /* 0x000fe2000001ff00 */
[----:B-----5:R-:W-:Y:S01]  /*0210*/  IMAD.WIDE R26, R35, 0x4, R20 ;  /* 0x00000004231a7825 */ /* 0x020fe200078e0214 */
[----:B-1----:R-:W-:-:S02]  /*0220*/  CS2R R18, SRZ ;  /* 0x0000000000127805 */ /* 0x002fc4000001ff00 */
[----:B------:R-:W-:Y:S01]  /*0230*/  LEA R31, R30, R35, 0x6 ;  /* 0x000000231e1f7211 */ /* 0x000fe200078e30ff */
[----:B---3--:R-:W-:Y:S01]  /*0240*/  IMAD.WIDE R24, R23, 0x4, R28 ;  /* 0x0000000417187825 */ /* 0x008fe200078e021c */
[----:B------:R-:W-:Y:S02]  /*0250*/  CS2R R20, SRZ ;  /* 0x0000000000147805 */ /* 0x000fe4000001ff00 */
[----:B------:R-:W-:Y:S01]  /*0260*/  CS2R R22, SRZ ;  /* 0x0000000000167805 */ /* 0x000fe2000001ff00 */
[----:B------:R1:W2:Y:S01]  /*0270*/  @!P3 LDG.E.EL.128 R16, desc[UR6][R26.64] ;  /* 0x000000061a10b981 */ /* 0x0002a2000c2e1d00 */
[----:B0-----:R-:W-:-:S03]  /*0280*/  IMAD.WIDE R36, R35, 0x4, R36 ;  /* 0x0000000423247825 */ /* 0x001fc600078e0224 */
[----:B------:R0:W3:Y:S01]  /*0290*/  @!P3 LDG.E.EL.128 R12, desc[UR6][R24.64] ;  /* 0x00000006180cb981 */ /* 0x0000e2000c2e1d00 */
[----:B------:R-:W-:Y:S02]  /*02a0*/  IMAD.WIDE R28, R31, 0x4, R28 ;  /* 0x000000041f1c7825 */ /* 0x000fe400078e021c */
[----:B------:R-:W5:Y:S01]  /*02b0*/  LDC.64 R30, c[0x0][0x228] ;  /* 0x00008a00ff1e7b82 */ /* 0x000f620000000a00 */
[----:B------:R-:W3:Y:S01]  /*02c0*/  @!P3 LDG.E.EL.128 R20, desc[UR6][R36.64] ;  /* 0x000000062414b981 */ /* 0x000ee2000c2e1d00 */
[----:B-1----:R-:W-:Y:S02]  /*02d0*/  CS2R R26, SRZ ;  /* 0x00000000001a7805 */ /* 0x002fe4000001ff00 */
[----:B0-----:R-:W-:-:S06]  /*02e0*/  CS2R R24, SRZ ;  /* 0x0000000000187805 */ /* 0x001fcc000001ff00 */
[----:B------:R0:W3:Y:S02]  /*02f0*/  @!P3 LDG.E.EL.128 R24, desc[UR6][R28.64] ;  /* 0x000000061c18b981 */ /* 0x0000e4000c2e1d00 */
[----:B0-----:R-:W-:Y:S01]  /*0300*/  CS2R R28, SRZ ;  /* 0x00000000001c7805 */ /* 0x001fe2000001ff00 */
[----:B-----5:R-:W-:Y:S01]  /*0310*/  IMAD.WIDE R36, R35, 0x4, R30 ;  /* 0x0000000423247825 */ /* 0x020fe200078e021e */
[----:B------:R-:W-:-:S06]  /*0320*/  CS2R R30, SRZ ;  /* 0x00000000001e7805 */ /* 0x000fcc000001ff00 */
[----:B------:R0:W5:Y:S01]  /*0330*/  @!P3 LDG.E.EL.128 R28, desc[UR6][R36.64] ;  /* 0x00000006241cb981 */ /* 0x000162000c2e1d00 */
[C---:B--2---:R-:W-:Y:S01]  /*0340*/  FADD R4, -R16.reuse, R4 ;  /* 0x0000000410047221 */ /* 0x044fe20000000100 */
[C---:B----4-:R-:W-:Y:S01]  /*0350*/  FADD R8, -R16.reuse, R8 ;  /* 0x0000000810087221 */ /* 0x050fe20000000100 */
[----:B---3--:R-:W-:Y:S01]  /*0360*/  FADD R12, -R16, R12 ;  /* 0x0000000c100c7221 */ /* 0x008fe20000000100 */
[----:B------:R-:W-:Y:S01]  /*0370*/  FADD R34, R20, 9.9999997473787516356e-06 ;  /* 0x3727c5ac14227421 */ /* 0x000fe20000000000 */
[----:B------:R-:W-:Y:S01]  /*0380*/  FADD R20, R21, 9.9999997473787516356e-06 ;  /* 0x3727c5ac15147421 */ /* 0x000fe20000000000 */
[----:B------:R-:W-:Y:S02]  /*0390*/  FADD R24, -R16, R24 ;  /* 0x0000001810187221 */ /* 0x000fe40000000100 */
[----:B------:R-:W1:Y:S08]  /*03a0*/  MUFU.SQRT R16, R34 ;  /* 0x0000002200107308 */ /* 0x000e700000002000 */
[----:B------:R-:W2:Y:S01]  /*03b0*/  MUFU.SQRT R20, R20 ;  /* 0x0000001400147308 */ /* 0x000ea20000002000 */
[----:B-1----:R-:W-:-:S02]  /*03c0*/  FSETP.GT.AND P0, PT, R16, 8.50705917302346158658e+37, PT ;  /* 0x7e8000001000780b */ /* 0x002fc40003f04000 */
[----:B------:R-:W-:Y:S01]  /*03d0*/  FSETP.GEU.AND P4, PT, R16, 1.175494350822287508e-38, PT ;  /* 0x008000001000780b */ /* 0x000fe20003f8e000 */
[----:B------:R-:W-:Y:S01]  /*03e0*/  FADD R22, R22, 9.9999997473787516356e-06 ;  /* 0x3727c5ac16167421 */ /* 0x000fe20000000000 */
[C---:B--2---:R-:W-:Y:S02]  /*03f0*/  FSETP.GT.AND P1, PT, R20.reuse, 8.50705917302346158658e+37, PT ;  /* 0x7e8000001400780b */ /* 0x044fe40003f24000 */
[----:B------:R-:W-:-:S07]  /*0400*/  FSETP.GEU.AND P5, PT, R20, 1.175494350822287508e-38, PT ;  /* 0x008000001400780b */ /* 0x000fce0003fae000 */
[----:B------:R-:W-:Y:S01]  /*0410*/  @P0 FMUL R16, R16, 0.25 ;  /* 0x3e80000010100820 */ /* 0x000fe20000400000 */
[C---:B------:R-:W-:Y:S01]  /*0420*/  FADD R5, -R17.reuse, R5 ;  /* 0x0000000511057221 */ /* 0x040fe20000000100 */
[C---:B------:R-:W-:Y:S02]  /*0430*/  FADD R9, -R17.reuse, R9 ;  /* 0x0000000911097221 */ /* 0x040fe40000000100 */
[----:B------:R-:W-:Y:S01]  /*0440*/  @!P4 FMUL R16, R16, 16777216 ;  /* 0x4b8000001010c820 */ /* 0x000fe20000400000 */
[C---:B------:R-:W-:Y:S01]  /*0450*/  FADD R13, -R17.reuse, R13 ;  /* 0x0000000d110d7221 */ /* 0x040fe20000000100 */
[----:B------:R-:W-:Y:S01]  /*0460*/  FADD R25, -R17, R25 ;  /* 0x0000001911197221 */ /* 0x000fe20000000100 */
[----:B------:R-:W1:Y:S01]  /*0470*/  MUFU.SQRT R21, R22 ;  /* 0x0000001600157308 */ /* 0x000e620000002000 */
[C---:B------:R-:W-:Y:S01]  /*0480*/  FADD R17, -R18.reuse, R6 ;  /* 0x0000000612117221 */ /* 0x040fe20000000100 */
[C---:B------:R-:W-:Y:S01]  /*0490*/  FADD R10, -R18.reuse, R10 ;  /* 0x0000000a120a7221 */ /* 0x040fe20000000100 */
[C---:B------:R-:W-:Y:S01]  /*04a0*/  FADD R14, -R18.reuse, R14 ;  /* 0x0000000e120e7221 */ /* 0x040fe20000000100 */
[----:B------:R-:W-:Y:S01]  /*04b0*/  FADD R26, -R18, R26 ;  /* 0x0000001a121a7221 */ /* 0x000fe20000000100 */
[C---:B------:R-:W-:Y:S01]  /*04c0*/  FADD R18, -R19.reuse, R7 ;  /* 0x0000000713127221 */ /* 0x040fe20000000100 */
[C---:B------:R-:W-:Y:S01]  /*04d0*/  FADD R11, -R19.reuse, R11 ;  /* 0x0000000b130b7221 */ /* 0x040fe20000000100 */
[C---:B------:R-:W-:Y:S01]  /*04e0*/  FADD R15, -R19.reuse, R15 ;  /* 0x0000000f130f7221 */ /* 0x040fe20000000100 */
[----:B------:R-:W-:Y:S01]  /*04f0*/  FADD R27, -R19, R27 ;  /* 0x0000001b131b7221 */ /* 0x000fe20000000100 */
[----:B------:R-:W2:Y:S01]  /*0500*/  MUFU.RCP R34, R16 ;  /* 0x0000001000227308 */ /* 0x000ea20000001000 */
[----:B------:R-:W-:-:S02]  /*0510*/  IMAD.MOV.U32 R19, RZ, RZ, 0x3e800000 ;  /* 0x3e800000ff137424 */ /* 0x000fc400078e00ff */
[----:B------:R-:W-:-:S03]  /*0520*/  @P1 FMUL R20, R20, 0.25 ;  /* 0x3e80000014141820 */ /* 0x000fc60000400000 */
[----:B------:R-:W-:Y:S01]  /*0530*/  FSEL R7, R19, 1, P0 ;  /* 0x3f80000013077808 */ /* 0x000fe20000000000 */
[----:B------:R-:W-:Y:S01]  /*0540*/  @!P5 FMUL R20, R20, 16777216 ;  /* 0x4b8000001414d820 */ /* 0x000fe20000400000 */
[----:B-1----:R-:W-:-:S03]  /*0550*/  FSETP.GT.AND P2, PT, R21, 8.50705917302346158658e+37, PT ;  /* 0x7e8000001500780b */ /* 0x002fc60003f44000 */
[----:B0-----:R-:W0:Y:S01]  /*0560*/  MUFU.RCP R36, R20 ;  /* 0x0000001400247308 */ /* 0x001e220000001000 */
[----:B------:R-:W-:Y:S01]  /*0570*/  @!P4 FMUL R7, R7, 16777216 ;  /* 0x4b8000000707c820 */ /* 0x000fe20000400000 */
[----:B------:R-:W-:-:S03]  /*0580*/  FSETP.GEU.AND P0, PT, R21, 1.175494350822287508e-38, PT ;  /* 0x008000001500780b */ /* 0x000fc60003f0e000 */
[----:B--2---:R-:W-:Y:S01]  /*0590*/  FMUL R34, R34, R7 ;  /* 0x0000000722227220 */ /* 0x004fe20000400000 */
[----:B------:R-:W-:-:S05]  /*05a0*/  FSEL R7, R19, 1, P1 ;  /* 0x3f80000013077808 */ /* 0x000fca0000800000 */
[----:B------:R-:W-:Y:S01]  /*05b0*/  @!P5 FMUL R7, R7, 16777216 ;  /* 0x4b8000000707d820 */ /* 0x000fe20000400000 */
[----:B------:R-:W-:-:S03]  /*05c0*/  @P2 FMUL R21, R21, 0.25 ;  /* 0x3e80000015152820 */ /* 0x000fc60000400000 */
[----:B0-----:R-:W-:Y:S02]  /*05d0*/  FMUL R36, R36, R7 ;  /* 0x0000000724247220 */ /* 0x001fe40000400000 */
[----:B------:R-:W0:Y:S01]  /*05e0*/  LDC.64 R6, c[0x0][0x230] ;  /* 0x00008c00ff067b82 */ /* 0x000e220000000a00 */
[----:B------:R-:W-:-:S04]  /*05f0*/  @!P0 FMUL R21, R21, 16777216 ;  /* 0x4b80000015158820 */ /* 0x000fc80000400000 */
[----:B------:R1:W2:Y:S01]  /*0600*/  MUFU.RCP R37, R21 ;  /* 0x0000001500257308 */ /* 0x0002a20000001000 */
[----:B------:R-:W-:Y:S01]  /*0610*/  FSEL R16, R19, 1, P2 ;  /* 0x3f80000013107808 */ /* 0x000fe20001000000 */
[----:B------:R-:W-:-:S04]  /*0620*/  FMUL R20, R36, R13 ;  /* 0x0000000d24147220 */ /* 0x000fc80000400000 */
[----:B------:R-:W-:Y:S01]  /*0630*/  @!P0 FMUL R16, R16, 16777216 ;  /* 0x4b80000010108820 */ /* 0x000fe20000400000 */
[----:B------:R-:W-:Y:S01]  /*0640*/  FMUL R22, R36, R9 ;  /* 0x0000000924167220 */ /* 0x000fe20000400000 */
[C---:B------:R-:W-:Y:S01]  /*0650*/  FMUL R9, R34.reuse, R24 ;  /* 0x0000001822097220 */ /* 0x040fe20000400000 */
[C---:B------:R-:W-:Y:S01]  /*0660*/  FMUL R13, R34.reuse, R12 ;  /* 0x0000000c220d7220 */ /* 0x040fe20000400000 */
[C---:B-1----:R-:W-:Y:S01]  /*0670*/  FMUL R21, R34.reuse, R8 ;  /* 0x0000000822157220 */ /* 0x042fe20000400000 */
[----:B------:R-:W-:Y:S01]  /*0680*/  FMUL R34, R34, R4 ;  /* 0x0000000422227220 */ /* 0x000fe20000400000 */
[----:B--2---:R-:W-:Y:S01]  /*0690*/  FMUL R37, R37, R16 ;  /* 0x0000001025257220 */ /* 0x004fe20000400000 */
[C---:B------:R-:W-:Y:S01]  /*06a0*/  FMUL R16, R36.reuse, R25 ;  /* 0x0000001924107220 */ /* 0x040fe20000400000 */
[----:B------:R-:W-:Y:S01]  /*06b0*/  FMUL R36, R36, R5 ;  /* 0x0000000524247220 */ /* 0x000fe20000400000 */
[----:B------:R-:W-:Y:S01]  /*06c0*/  CS2R R4, SRZ ;  /* 0x0000000000047805 */ /* 0x000fe2000001ff00 */
[----:B0-----:R-:W-:Y:S01]  /*06d0*/  IMAD.WIDE R24, R35, 0x4, R6 ;  /* 0x0000000423187825 */ /* 0x001fe200078e0206 */
[----:B------:R-:W-:-:S06]  /*06e0*/  CS2R R6, SRZ ;  /* 0x0000000000067805 */ /* 0x000fcc000001ff00 */
[----:B------:R0:W5:Y:S01]  /*06f0*/  @!P3 LDG.E.EL.128 R4, desc[UR6][R24.64] ;  /* 0x000000061804b981 */ /* 0x000162000c2e1d00 */
[----:B------:R-:W-:-:S04]  /*0700*/  FADD R23, R23, 9.9999997473787516356e-06 ;  /* 0x3727c5ac17177421 */ /* 0x000fc80000000000 */
[----:B------:R-:W1:Y:S01]  /*0710*/  MUFU.SQRT R12, R23 ;  /* 0x00000017000c7308 */ /* 0x000e620000002000 */
[----:B------:R-:W2:Y:S01]  /*0720*/  S2R R8, SR_TID.X ;  /* 0x0000000000087919 */ /* 0x000ea20000002100 */
[----:B------:R-:W3:Y:S01]  /*0730*/  S2UR UR5, SR_CgaCtaId ;  /* 0x00000000000579c3 */ /* 0x000ee20000008800 */
[C---:B-1----:R-:W-:Y:S02]  /*0740*/  FSETP.GT.AND P0, PT, R12.reuse, 8.50705917302346158658e+37, PT ;  /* 0x7e8000000c00780b */ /* 0x042fe40003f04000 */
[----:B------:R-:W-:-:S11]  /*0750*/  FSETP.GEU.AND P1, PT, R12, 1.175494350822287508e-38, PT ;  /* 0x008000000c00780b */ /* 0x000fd60003f2e000 */
[----:B------:R-:W-:-:S04]  /*0760*/  @P0 FMUL R12, R12, 0.25 ;  /* 0x3e8000000c0c0820 */ /* 0x000fc80000400000 */
[----:B------:R-:W-:Y:S01]  /*0770*/  @!P1 FMUL R12, R12, 16777216 ;  /* 0x4b8000000c0c9820 */ /* 0x000fe20000400000 */
[----:B--2---:R-:W-:Y:S01]  /*0780*/  SHF.R.U32.HI R23, RZ, 0x4, R8 ;  /* 0x00000004ff177819 */ /* 0x004fe20000011608 */
[----:B------:R-:W-:-:S04]  /*0790*/  UMOV UR4, 0x400 ;  /* 0x0000040000047882 */ /* 0x000fc80000000000 */
[----:B------:R-:W1:Y:S01]  /*07a0*/  MUFU.RCP R12, R12 ;  /* 0x0000000c000c7308 */ /* 0x000e620000001000 */
[----:B---3--:R-:W-:Y:S01]  /*07b0*/  UPRMT UR4, UR5, 0x654, UR4 ;  /* 0x0000065405047896 */ /* 0x008fe20008000004 */
[----:B------:R-:W-:Y:S02]  /*07c0*/  SGXT.U32 R23, R23, 0x4 ;  /* 0x000000041717781a */ /* 0x000fe40000000000 */
[----:B0-----:R-:W-:-:S05]  /*07d0*/  FSEL R25, R19, 1, P0 ;  /* 0x3f80000013197808 */ /* 0x001fca0000000000 */
[----:B------:R-:W-:-:S04]  /*07e0*/  @!P1 FMUL R25, R25, 16777216 ;  /* 0x4b80000019199820 */ /* 0x000fc80000400000 */
[----:B-1----:R-:W-:-:S04]  /*07f0*/  FMUL R12, R12, R25 ;  /* 0x000000190c0c7220 */ /* 0x002fc80000400000 */
[----:B------:R-:W-:Y:S01]  /*0800*/  FMUL R18, R12, R18 ;  /* 0x000000120c127220 */ /* 0x000fe20000400000 */
[C---:B------:R-:W-:Y:S01]  /*0810*/  FMUL R17, R37.reuse, R17 ;  /* 0x0000001125117220 */ /* 0x040fe20000400000 */
[----:B------:R-:W-:Y:S01]  /*0820*/  FMUL R25, R37, R26 ;  /* 0x0000001a25197220 */ /* 0x000fe20000400000 */
[----:B------:R-:W-:Y:S01]  /*0830*/  LOP3.LUT R2, R33, 0x3c, R2, 0xf8, !PT ;  /* 0x0000003c21027812 */ /* 0x000fe200078ef802 */
[-CC-:B-----5:R-:W-:Y:S01]  /*0840*/  FFMA R34, R34, R28.reuse, R4.reuse ;  /* 0x0000001c22227223 */ /* 0x1a0fe20000000004 */
[-CC-:B------:R-:W-:Y:S01]  /*0850*/  FFMA R21, R21, R28.reuse, R4.reuse ;  /* 0x0000001c15157223 */ /* 0x180fe20000000004 */
[-CC-:B------:R-:W-:Y:S01]  /*0860*/  FFMA R13, R13, R28.reuse, R4.reuse ;  /* 0x0000001c0d0d7223 */ /* 0x180fe20000000004 */
[----:B------:R-:W-:Y:S01]  /*0870*/  FFMA R4, R9, R28, R4 ;  /* 0x0000001c09047223 */ /* 0x000fe20000000004 */
[----:B------:R-:W-:Y:S01]  /*0880*/  SHF.L.U32 R9, R8, 0x8, RZ ;  /* 0x0000000808097819 */ /* 0x000fe200000006ff */
[-CC-:B------:R-:W-:Y:S01]  /*0890*/  FFMA R36, R36, R29.reuse, R5.reuse ;  /* 0x0000001d24247223 */ /* 0x180fe20000000005 */
[----:B------:R-:W-:-:S02]  /*08a0*/  FFMA R22, R22, R29, R5 ;  /* 0x0000001d16167223 */ /* 0x000fc40000000005 */
[----:B------:R-:W-:Y:S01]  /*08b0*/  LOP3.LUT R24, R9, 0xf00, RZ, 0xc0, !PT ;  /* 0x00000f0009187812 */ /* 0x000fe200078ec0ff */
[-CC-:B------:R-:W-:Y:S01]  /*08c0*/  FFMA R20, R20, R29.reuse, R5.reuse ;  /* 0x0000001d14147223 */ /* 0x180fe20000000005 */
[----:B------:R-:W-:Y:S02]  /*08d0*/  FFMA R5, R16, R29, R5 ;  /* 0x0000001d10057223 */ /* 0x000fe40000000005 */
[C---:B------:R-:W-:Y:S02]  /*08e0*/  LOP3.LUT R16, R24.reuse, R23, RZ, 0xfc, !PT ;  /* 0x0000001718107212 */ /* 0x040fe400078efcff */
[C---:B------:R-:W-:Y:S02]  /*08f0*/  LOP3.LUT R28, R24.reuse, 0x40, RZ, 0xfc, !PT ;  /* 0x00000040181c7812 */ /* 0x040fe400078efcff */
[C---:B------:R-:W-:Y:S02]  /*0900*/  LOP3.LUT R9, R24.reuse, 0x80, RZ, 0xfc, !PT ;  /* 0x0000008018097812 */ /* 0x040fe400078efcff */
[----:B------:R-:W-:-:S02]  /*0910*/  LEA.HI R23, R24, UR4, RZ, 0x1e ;  /* 0x0000000418177c11 */ /* 0x000fc4000f8ff0ff */
[----:B------:R-:W-:Y:S02]  /*0920*/  LOP3.LUT R24, R24, 0xc0, RZ, 0xfc, !PT ;  /* 0x000000c018187812 */ /* 0x000fe400078efcff */
[----:B------:R-:W-:Y:S02]  /*0930*/  LEA.HI R19, R28, UR4, RZ, 0x1e ;  /* 0x000000041c137c11 */ /* 0x000fe4000f8ff0ff */
[----:B------:R-:W-:Y:S02]  /*0940*/  LEA.HI R29, R9, UR4, RZ, 0x1e ;  /* 0x00000004091d7c11 */ /* 0x000fe4000f8ff0ff */
[----:B------:R-:W-:Y:S02]  /*0950*/  LEA.HI R35, R24, UR4, RZ, 0x1e ;  /* 0x0000000418237c11 */ /* 0x000fe4000f8ff0ff */
[----:B------:R-:W-:Y:S01]  /*0960*/  FSETP.GT.AND P1, PT, R36, RZ, PT ;  /* 0x000000ff2400720b */ /* 0x000fe20003f24000 */
[C---:B------:R-:W-:Y:S01]  /*0970*/  IMAD R23, R16.reuse, 0x4, R23 ;  /* 0x0000000410177824 */ /* 0x040fe200078e0217 */
[C---:B------:R-:W-:Y:S01]  /*0980*/  LEA R9, R16.reuse, R19, 0x2 ;  /* 0x0000001310097211 */ /* 0x040fe200078e10ff */
[C---:B------:R-:W-:Y:S01]  /*0990*/  IMAD R19, R16.reuse, 0x4, R29 ;  /* 0x0000000410137824 */ /* 0x040fe200078e021d */
[----:B------:R-:W-:Y:S01]  /*09a0*/  LEA R16, R16, R35, 0x2 ;  /* 0x0000002310107211 */ /* 0x000fe200078e10ff */
[C---:B------:R-:W-:Y:S01]  /*09b0*/  FMUL R29, R37.reuse, R14 ;  /* 0x0000000e251d7220 */ /* 0x040fe20000400000 */
[----:B------:R-:W-:Y:S01]  /*09c0*/  FMUL R35, R37, R10 ;  /* 0x0000000a25237220 */ /* 0x000fe20000400000 */
[C---:B------:R-:W-:Y:S01]  /*09d0*/  FMUL R10, R12.reuse, R27 ;  /* 0x0000001b0c0a7220 */ /* 0x040fe20000400000 */
[C---:B------:R-:W-:Y:S01]  /*09e0*/  FMUL R14, R12.reuse, R15 ;  /* 0x0000000f0c0e7220 */ /* 0x040fe20000400000 */
[----:B------:R-:W-:Y:S01]  /*09f0*/  FMUL R12, R12, R11 ;  /* 0x0000000b0c0c7220 */ /* 0x000fe20000400000 */
[----:B------:R-:W-:Y:S01]  /*0a00*/  FFMA R11, R18, R31, R7 ;  /* 0x0000001f120b7223 */ /* 0x000fe20000000007 */
[----:B------:R-:W-:Y:S01]  /*0a10*/  FFMA R18, R35, R30, R6 ;  /* 0x0000001e23127223 */ /* 0x000fe20000000006 */
[----:B------:R-:W-:Y:S01]  /*0a20*/  FSETP.GT.AND P2, PT, R34, RZ, PT ;  /* 0x000000ff2200720b */ /* 0x000fe20003f44000 */
[----:B------:R-:W-:-:S03]  /*0a30*/  @!P1 FMUL R36, R36, 0.10000000149011611938 ;  /* 0x3dcccccd24249820 */ /* 0x000fc60000400000 */
[----:B------:R-:W-:Y:S01]  /*0a40*/  FSETP.GT.AND P1, PT, R18, RZ, PT ;  /* 0x000000ff1200720b */ /* 0x000fe20003f24000 */
[-CC-:B------:R-:W-:Y:S01]  /*0a50*/  FFMA R24, R17, R30.reuse, R6.reuse ;  /* 0x0000001e11187223 */ /* 0x180fe20000000006 */
[----:B------:R-:W-:Y:S01]  /*0a60*/  FSETP.GT.AND P4, PT, R21, RZ, PT ;  /* 0x000000ff1500720b */ /* 0x000fe20003f84000 */
[----:B------:R-:W-:Y:S01]  /*0a70*/  FFMA R26, R29, R30, R6 ;  /* 0x0000001e1d1a7223 */ /* 0x000fe20000000006 */
[----:B------:R-:W-:Y:S02]  /*0a80*/  FSETP.GT.AND P5, PT, R11, RZ, PT ;  /* 0x000000ff0b00720b */ /* 0x000fe40003fa4000 */
[----:B------:R-:W-:Y:S02]  /*0a90*/  FSETP.GT.AND P6, PT, R24, RZ, PT ;  /* 0x000000ff1800720b */ /* 0x000fe40003fc4000 */
[----:B------:R-:W-:Y:S01]  /*0aa0*/  FSETP.GT.AND P0, PT, R22, RZ, PT ;  /* 0x000000ff1600720b */ /* 0x000fe20003f04000 */
[----:B------:R-:W-:Y:S01]  /*0ab0*/  @!P2 FMUL R34, R34, 0.10000000149011611938 ;  /* 0x3dcccccd2222a820 */ /* 0x000fe20000400000 */
[----:B------:R-:W-:Y:S01]  /*0ac0*/  FSETP.GT.AND P2, PT, R26, RZ, PT ;  /* 0x000000ff1a00720b */ /* 0x000fe20003f44000 */
[----:B------:R-:W-:-:S02]  /*0ad0*/  FFMA R15, R12, R31, R7 ;  /* 0x0000001f0c0f7223 */ /* 0x000fc40000000007 */
[----:B------:R-:W-:Y:S01]  /*0ae0*/  @!P1 FMUL R18, R18, 0.10000000149011611938 ;  /* 0x3dcccccd12129820 */ /* 0x000fe20000400000 */
[----:B------:R-:W-:Y:S01]  /*0af0*/  FSETP.GT.AND P1, PT, R4, RZ, PT ;  /* 0x000000ff0400720b */ /* 0x000fe20003f24000 */
[----:B------:R-:W-:Y:S01]  /*0b00*/  FFMA R30, R25, R30, R6 ;  /* 0x0000001e191e7223 */ /* 0x000fe20000000006 */
[-CC-:B------:R-:W-:Y:S01]  /*0b10*/  FFMA R25, R14, R31.reuse, R7.reuse ;  /* 0x0000001f0e197223 */ /* 0x180fe20000000007 */
[----:B------:R-:W-:Y:S01]  /*0b20*/  @!P4 FMUL R21, R21, 0.10000000149011611938 ;  /* 0x3dcccccd1515c820 */ /* 0x000fe20000400000 */
[----:B------:R-:W-:Y:S01]  /*0b30*/  FSETP.GT.AND P4, PT, R15, RZ, PT ;  /* 0x000000ff0f00720b */ /* 0x000fe20003f84000 */
[----:B------:R-:W-:Y:S01]  /*0b40*/  @!P5 FMUL R11, R11, 0.10000000149011611938 ;  /* 0x3dcccccd0b0bd820 */ /* 0x000fe20000400000 */
[----:B------:R-:W-:Y:S01]  /*0b50*/  FSETP.GT.AND P5, PT, R13, RZ, PT ;  /* 0x000000ff0d00720b */ /* 0x000fe20003fa4000 */
[----:B------:R-:W-:Y:S01]  /*0b60*/  FFMA R31, R10, R31, R7 ;  /* 0x0000001f0a1f7223 */ /* 0x000fe20000000007 */
[----:B------:R-:W-:Y:S01]  /*0b70*/  FSETP.GT.AND P3, PT, R20, RZ, PT ;  /* 0x000000ff1400720b */ /* 0x000fe20003f64000 */
[----:B------:R-:W-:Y:S01]  /*0b80*/  @!P6 FMUL R24, R24, 0.10000000149011611938 ;  /* 0x3dcccccd1818e820 */ /* 0x000fe20000400000 */
[----:B------:R-:W-:Y:S01]  /*0b90*/  FSETP.GT.AND P6, PT, R25, RZ, PT ;  /* 0x000000ff1900720b */ /* 0x000fe20003fc4000 */
[----:B------:R-:W-:Y:S01]  /*0ba0*/  @!P0 FMUL R22, R22, 0.10000000149011611938 ;  /* 0x3dcccccd16168820 */ /* 0x000fe20000400000 */
[----:B------:R-:W-:Y:S01]  /*0bb0*/  FSETP.GT.AND P0, PT, R5, RZ, PT ;  /* 0x000000ff0500720b */ /* 0x000fe20003f04000 */
[----:B------:R-:W-:Y:S01]  /*0bc0*/  @!P2 FMUL R26, R26, 0.10000000149011611938 ;  /* 0x3dcccccd1a1aa820 */ /* 0x000fe20000400000 */
[----:B------:R-:W-:Y:S01]  /*0bd0*/  FSETP.GT.AND P2, PT, R30, RZ, PT ;  /* 0x000000ff1e00720b */ /* 0x000fe20003f44000 */
[----:B------:R-:W-:Y:S01]  /*0be0*/  @!P1 FMUL R4, R4, 0.10000000149011611938 ;  /* 0x3dcccccd04049820 */ /* 0x000fe20000400000 */
[----:B------:R-:W-:Y:S01]  /*0bf0*/  FSETP.GT.AND P1, PT, R31, RZ, PT ;  /* 0x000000ff1f00720b */ /* 0x000fe20003f24000 */
[----:B------:R-:W-:Y:S01]  /*0c00*/  STS [R23], R34 ;  /* 0x0000002217007388 */ /* 0x000fe20000000800 */
[----:B------:R-:W-:Y:S01]  /*0c10*/  @!P4 FMUL R15, R15, 0.10000000149011611938 ;  /* 0x3dcccccd0f0fc820 */ /* 0x000fe20000400000 */
[----:B------:R-:W-:-:S02]  /*0c20*/  @!P5 FMUL R13, R13, 0.10000000149011611938 ;  /* 0x3dcccccd0d0dd820 */ /* 0x000fc40000400000 */
[----:B------:R-:W-:Y:S01]  /*0c30*/  STS [R9+0x100], R36 ;  /* 0x0001002409007388 */ /* 0x000fe20000000800 */
[----:B------:R-:W-:-:S03]  /*0c40*/  @!P3 FMUL R20, R20, 0.10000000149011611938 ;  /* 0x3dcccccd1414b820 */ /* 0x000fc60000400000 */
[----:B------:R-:W-:Y:S01]  /*0c50*/  STS [R19+0x200], R24 ;  /* 0x0002001813007388 */ /* 0x000fe20000000800 */
[----:B------:R-:W-:-:S03]  /*0c60*/  @!P6 FMUL R25, R25, 0.10000000149011611938 ;  /* 0x3dcccccd1919e820 */ /* 0x000fc60000400000 */
[----:B------:R-:W-:Y:S04]  /*0c70*/  STS [R16+0x300], R11 ;  /* 0x0003000b10007388 */ /* 0x000fe80000000800 */
[----:B------:R-:W-:Y:S01]  /*0c80*/  STS [R23+0x40], R21 ;  /* 0x0000401517007388 */ /* 0x000fe20000000800 */
[----:B------:R-:W-:-:S03]  /*0c90*/  @!P0 FMUL R5, R5, 0.10000000149011611938 ;  /* 0x3dcccccd05058820 */ /* 0x000fc60000400000 */
[----:B------:R-:W-:Y:S01]  /*0ca0*/  STS [R9+0x140], R22 ;  /* 0x0001401609007388 */ /* 0x000fe20000000800 */
[----:B------:R-:W-:-:S03]  /*0cb0*/  IMAD.SHL.U32 R17, R8, 0x4, RZ ;  /* 0x0000000408117824 */ /* 0x000fc600078e00ff */
[----:B------:R-:W-:Y:S01]  /*0cc0*/  STS [R19+0x240], R18 ;  /* 0x0002401213007388 */ /* 0x000fe20000000800 */
[----:B------:R-:W-:-:S03]  /*0cd0*/  @!P2 FMUL R30, R30, 0.10000000149011611938 ;  /* 0x3dcccccd1e1ea820 */ /* 0x000fc60000400000 */
[----:B------:R-:W-:Y:S01]  /*0ce0*/  STS [R16+0x340], R15 ;  /* 0x0003400f10007388 */ /* 0x000fe20000000800 */
[----:B------:R-:W-:-:S03]  /*0cf0*/  @!P1 FMUL R31, R31, 0.10000000149011611938 ;  /* 0x3dcccccd1f1f9820 */ /* 0x000fc60000400000 */
[----:B------:R-:W-:Y:S04]  /*0d00*/  STS [R23+0x80], R13 ;  /* 0x0000800d17007388 */ /* 0x000fe80000000800 */
[----:B------:R-:W-:Y:S04]  /*0d10*/  STS [R9+0x180], R20 ;  /* 0x0001801409007388 */ /* 0x000fe80000000800 */
[----:B------:R-:W-:Y:S01]  /*0d20*/  STS [R19+0x280], R26 ;  /* 0x0002801a13007388 */ /* 0x000fe20000000800 */
[----:B------:R-:W-:-:S03]  /*0d30*/  LOP3.LUT R17, R17, 0x3fc, RZ, 0xc0, !PT ;  /* 0x000003fc11117812 */ /* 0x000fc600078ec0ff */
[----:B------:R-:W-:Y:S04]  /*0d40*/  STS [R16+0x380], R25 ;  /* 0x0003801910007388 */ /* 0x000fe80000000800 */
[----:B------:R-:W-:Y:S04]  /*0d50*/  STS [R23+0xc0], R4 ;  /* 0x0000c00417007388 */ /* 0x000fe80000000800 */
[----:B------:R-:W-:Y:S04]  /*0d60*/  STS [R9+0x1c0], R5 ;  /* 0x0001c00509007388 */ /* 0x000fe80000000800 */
[----:B------:R0:W-:Y:S01]  /*0d70*/  STS [R19+0x2c0], R30 ;  /* 0x0002c01e13007388 */ /* 0x0001e20000000800 */
[----:B------:R-:W-:-:S03]  /*0d80*/  LOP3.LUT R6, R17, 0x400, RZ, 0xfc, !PT ;  /* 0x0000040011067812 */ /* 0x000fc600078efcff */
[----:B------:R1:W-:Y:S01]  /*0d90*/  STS [R16+0x3c0], R31 ;  /* 0x0003c01f10007388 */ /* 0x0003e20000000800 */
[----:B------:R-:W-:Y:S02]  /*0da0*/  LOP3.LUT R7, R17, 0x800, RZ, 0xfc, !PT ;  /* 0x0000080011077812 */ /* 0x000fe400078efcff */
[----:B------:R-:W-:Y:S02]  /*0db0*/  SHF.R.U32.HI R6, RZ, 0x2, R6 ;  /* 0x00000002ff067819 */ /* 0x000fe40000011606 */
[----:B------:R-:W-:Y:S01]  /*0dc0*/  SHF.R.U32.HI R7, RZ, 0x2, R7 ;  /* 0x00000002ff077819 */ /* 0x000fe20000011607 */
[----:B0-----:R-:W0:Y:S01]  /*0dd0*/  LDC.64 R18, c[0x0][0x238] ;  /* 0x00008e00ff127b82 */ /* 0x001e220000000a00 */
[----:B------:R-:W-:Y:S02]  /*0de0*/  LOP3.LUT R8, R8, 0xf0, RZ, 0xc0, !PT ;  /* 0x000000f008087812 */ /* 0x000fe400078ec0ff */
[----:B------:R-:W-:Y:S02]  /*0df0*/  LOP3.LUT R6, R6, 0x1f0, RZ, 0xc0, !PT ;  /* 0x000001f006067812 */ /* 0x000fe400078ec0ff */
[----:B------:R-:W-:-:S02]  /*0e00*/  LOP3.LUT R7, R7, 0x2f0, RZ, 0xc0, !PT ;  /* 0x000002f007077812 */ /* 0x000fc400078ec0ff */
[----:B------:R-:W-:Y:S01]  /*0e10*/  IADD3 R8, R8, UR4, RZ ;  /* 0x0000000408087c10 */ /* 0x000fe2000fffe0ff */
[----:B------:R-:W-:Y:S01]  /*0e20*/  VIADD R6, R6, UR4 ;  /* 0x0000000406067c36 */ /* 0x000fe20008000000 */
[----:B------:R-:W-:Y:S02]  /*0e30*/  IADD3 R10, R7, UR4, RZ ;  /* 0x00000004070a7c10 */ /* 0x000fe4000fffe0ff */
[C---:B------:R-:W-:Y:S01]  /*0e40*/  LEA R4, R17.reuse, R8, 0x2 ;  /* 0x0000000811047211 */ /* 0x040fe200078e10ff */
[C---:B------:R-:W-:Y:S01]  /*0e50*/  IMAD R8, R17.reuse, 0x4, R6 ;  /* 0x0000000411087824 */ /* 0x040fe200078e0206 */
[----:B------:R-:W-:Y:S01]  /*0e60*/  BAR.SYNC.DEFER_BLOCKING 0x0 ;  /* 0x0000000000007b1d */ /* 0x000fe20000010000 */
[----:B------:R-:W-:Y:S02]  /*0e70*/  LEA R12, R17, R10, 0x2 ;  /* 0x0000000a110c7211 */ /* 0x000fe400078e10ff */
[----:B------:R-:W-:-:S04]  /*0e80*/  SHF.R.S32.HI R21, RZ, 0x19, R32 ;  /* 0x00000019ff157819 */ /* 0x000fc80000011420 */
[----:B------:R-:W-:Y:S02]  /*0e90*/  SGXT R21, R21, 0x1 ;  /* 0x000000011515781a */ /* 0x000fe40000000200 */
[----:B------:R-:W-:Y:S01]  /*0ea0*/  SHF.R.U32.HI R26, RZ, 0x4, R0 ;  /* 0x00000004ff1a7819 */ /* 0x000fe20000011600 */
[----:B------:R-:W2:Y:S04]  /*0eb0*/  LDS.128 R4, [R4] ;  /* 0x0000000004047984 */ /* 0x000ea80000000c00 */
[----:B------:R-:W3:Y:S04]  /*0ec0*/  LDS.128 R8, [R8+0x1000] ;  /* 0x0010000008087984 */ /* 0x000ee80000000c00 */
[----:B------:R-:W4:Y:S01]  /*0ed0*/  LDS.128 R12, [R12+0x2000] ;  /* 0x002000000c0c7984 */ /* 0x000f220000000c00 */
[----:B------:R-:W-:-:S02]  /*0ee0*/  LEA.HI R21, R21, R2, RZ, 0x8 ;  /* 0x0000000215157211 */ /* 0x000fc400078f40ff */
[----:B------:R-:W-:Y:S02]  /*0ef0*/  SGXT.U32 R26, R26, 0x4 ;  /* 0x000000041a1a781a */ /* 0x000fe40000000000 */
[C---:B------:R-:W-:Y:S02]  /*0f00*/  SHF.L.U32 R20, R21.reuse, 0x6, RZ ;  /* 0x0000000615147819 */ /* 0x040fe400000006ff */
[----:B------:R-:W-:Y:S02]  /*0f10*/  LOP3.LUT R21, R21, 0xffffff00, RZ, 0xc0, !PT ;  /* 0xffffff0015157812 */ /* 0x000fe400078ec0ff */
[----:B------:R-:W-:Y:S02]  /*0f20*/  LOP3.LUT R23, R20, 0xffffc000, RZ, 0xc0, !PT ;  /* 0xffffc00014177812 */ /* 0x000fe400078ec0ff */
[----:B------:R-:W-:Y:S02]  /*0f30*/  LOP3.LUT R24, R17, 0xc00, RZ, 0xfc, !PT ;  /* 0x00000c0011187812 */ /* 0x000fe400078efcff */
[----:B------:R-:W-:-:S02]  /*0f40*/  LOP3.LUT R22, R3, R26, RZ, 0xfc, !PT ;  /* 0x0000001a03167212 */ /* 0x000fc400078efcff */
[----:B------:R-:W-:Y:S02]  /*0f50*/  LOP3.LUT R20, R3, 0x10, R26, 0xfe, !PT ;  /* 0x0000001003147812 */ /* 0x000fe400078efe1a */
[----:B------:R-:W-:Y:S02]  /*0f60*/  LOP3.LUT R0, R3, 0x30, R26, 0xfe, !PT ;  /* 0x0000003003007812 */ /* 0x000fe400078efe1a */
[----:B-1----:R-:W-:Y:S02]  /*0f70*/  LOP3.LUT R16, R3, 0x20, R26, 0xfe, !PT ;  /* 0x0000002003107812 */ /* 0x002fe400078efe1a */
[----:B------:R-:W-:Y:S02]  /*0f80*/  IADD3 R3, R23, R2, -R21 ;  /* 0x0000000217037210 */ /* 0x000fe40007ffe815 */
[----:B------:R-:W-:Y:S02]  /*0f90*/  SHF.R.U32.HI R24, RZ, 0x2, R24 ;  /* 0x00000002ff187819 */ /* 0x000fe40000011618 */
[----:B------:R-:W-:-:S02]  /*0fa0*/  ISETP.GE.AND P0, PT, R22, 0x40, PT ;  /* 0x000000401600780c */ /* 0x000fc40003f06270 */
[----:B------:R-:W-:Y:S02]  /*0fb0*/  ISETP.GE.AND P1, PT, R20, 0x40, PT ;  /* 0x000000401400780c */ /* 0x000fe40003f26270 */
[----:B------:R-:W-:Y:S01]  /*0fc0*/  ISETP.GE.AND P2, PT, R16, 0x40, PT ;  /* 0x000000401000780c */ /* 0x000fe20003f46270 */
[----:B------:R-:W-:Y:S01]  /*0fd0*/  IMAD R21, R22, 0x100, R3 ;  /* 0x0000010016157824 */ /* 0x000fe200078e0203 */
[----:B------:R-:W-:Y:S02]  /*0fe0*/  ISETP.GE.AND P3, PT, R0, 0x40, PT ;  /* 0x000000400000780c */ /* 0x000fe40003f66270 */
[----:B------:R-:W-:Y:S02]  /*0ff0*/  LOP3.LUT R24, R24, 0x3f0, RZ, 0xc0, !PT ;  /* 0x000003f018187812 */ /* 0x000fe400078ec0ff */
[-C--:B------:R-:W-:Y:S02]  /*1000*/  LEA R23, R20, R3.reuse, 0x8 ;  /* 0x0000000314177211 */ /* 0x080fe400078e40ff */
[----:B------:R-:W-:Y:S01]  /*1010*/  LEA R25, R16, R3, 0x8 ;  /* 0x0000000310197211 */ /* 0x000fe200078e40ff */
[----:B0-----:R-:W-:-:S04]  /*1020*/  IMAD.WIDE R20, R21, 0x4, R18 ;  /* 0x0000000415147825 */ /* 0x001fc800078e0212 */
[----:B------:R-:W-:Y:S02]  /*1030*/  VIADD R2, R24, UR4 ;  /* 0x0000000418027c36 */ /* 0x000fe40008000000 */
[--C-:B------:R-:W-:Y:S01]  /*1040*/  IMAD.WIDE R22, R23, 0x4, R18.reuse ;  /* 0x0000000417167825 */ /* 0x100fe200078e0212 */
[----:B--2---:R0:W-:Y:S03]  /*1050*/  @!P0 STG.E.128 desc[UR6][R20.64], R4 ;  /* 0x0000000414008986 */ /* 0x0041e6000c101d06 */
[----:B------:R-:W-:Y:S01]  /*1060*/  IMAD.WIDE R24, R25, 0x4, R18 ;  /* 0x0000000419187825 */ /* 0x000fe200078e0212 */
[----:B---3--:R0:W-:Y:S01]  /*1070*/  @!P1 STG.E.128 desc[UR6][R22.64], R8 ;  /* 0x0000000816009986 */ /* 0x0081e2000c101d06 */
[----:B------:R-:W-:-:S03]  /*1080*/  LEA R2, R17, R2, 0x2 ;  /* 0x0000000211027211 */ /* 0x000fc600078e10ff */
[----:B----4-:R0:W-:Y:S02]  /*1090*/  @!P2 STG.E.128 desc[UR6][R24.64], R12 ;  /* 0x0000000c1800a986 */ /* 0x0101e4000c101d06 */
[----:B0-----:R-:W-:Y:S05]  /*10a0*/  @P3 EXIT ;  /* 0x000000000000394d */ /* 0x001fea0003800000 */
[----:B0-----:R-:W0:Y:S01]  /*10b0*/  LDS.128 R4, [R2+0x3000] ;  /* 0x0030000002047984 */ /* 0x001e220000000c00 */
[----:B------:R-:W-:-:S05]  /*10c0*/  LEA R3, R0, R3, 0x8 ;  /* 0x0000000300037211 */ /* 0x000fca00078e40ff */
[----:B------:R-:W-:-:S05]  /*10d0*/  IMAD.WIDE R18, R3, 0x4, R18 ;  /* 0x0000000403127825 */ /* 0x000fca00078e0212 */
[----:B0-----:R-:W-:Y:S01]  /*10e0*/  STG.E.128 desc[UR6][R18.64], R4 ;  /* 0x0000000412007986 */ /* 0x001fe2000c101d06 */
[----:B------:R-:W-:Y:S05]  /*10f0*/  EXIT ;  /* 0x000000000000794d */ /* 0x000fea0003800000 */
.L_x_0:
[----:B------:R-:W-:-:S00]  /*1100*/  BRA `(.L_x_0) ;  /* 0xfffffffc00fc7947 */ /* 0x000fc0000383ffff */
[----:B------:R-:W-:-:S00]  /*1110*/  NOP ;  /* 0x0000000000007918 */ /* 0x000fc00000000000 */
        /* <DEDUP_REMOVED lines=14> */
.L_x_1:


//--------------------- .nv.global.init           --------------------------
	.section	.nv.global.init,"aw",@progbits
.nv.global.init:
	.type		_$_str,@object
	.size		_$_str,(_$_str_$_2 - _$_str)
_$_str:
        /*0000*/ 	.byte	0x5f, 0x5f, 0x43, 0x55, 0x44, 0x41, 0x5f, 0x46, 0x54, 0x5a, 0x00
	.type		_$_str_$_2,@object
	.size		_$_str_$_2,(.L_1 - _$_str_$_2)
_$_str_$_2:
        /*000b*/ 	.byte	0x5f, 0x5f, 0x43, 0x55, 0x44, 0x41, 0x5f, 0x50, 0x52, 0x45, 0x43, 0x5f, 0x53, 0x51, 0x52, 0x54
        /*001b*/ 	.byte	0x00
.L_1:


//--------------------- .nv.shared.triton_poi_fused__native_batch_norm_legit_no_training_leaky_relu_10 --------------------------
	.section	.nv.shared.triton_poi_fused__native_batch_norm_legit_no_training_leaky_relu_10,"aw",@nobits
	.sectionflags	@""
	.align	16
	.zero		1024


//--------------------- .nv.constant0.triton_poi_fused__native_batch_norm_legit_no_training_leaky_relu_10 --------------------------
	.section	.nv.constant0.triton_poi_fused__native_batch_norm_legit_no_training_leaky_relu_10,"a",@progbits
	.sectionflags	@""
	.align	4
.nv.constant0.triton_poi_fused__native_batch_norm_legit_no_training_leaky_relu_10:
	.zero		584
